//
// Generated by NVIDIA NVVM Compiler
//
// Compiler Build ID: CL-36424714
// Cuda compilation tools, release 13.0, V13.0.88
// Based on NVVM 20.0.0
//

.version 9.0
.target sm_100
.address_size 64

	// .globl	_Z7mysgemmiiiPKfS0_Pf

.visible .entry _Z7mysgemmiiiPKfS0_Pf(
	.param .u32 _Z7mysgemmiiiPKfS0_Pf_param_0,
	.param .u32 _Z7mysgemmiiiPKfS0_Pf_param_1,
	.param .u32 _Z7mysgemmiiiPKfS0_Pf_param_2,
	.param .u64 .ptr .align 1 _Z7mysgemmiiiPKfS0_Pf_param_3,
	.param .u64 .ptr .align 1 _Z7mysgemmiiiPKfS0_Pf_param_4,
	.param .u64 .ptr .align 1 _Z7mysgemmiiiPKfS0_Pf_param_5
)
{
	.reg .pred 	%p<13>;
	.reg .b32 	%r<92>;
	.reg .b32 	%f<68>;
	.reg .b64 	%rd<69>;

	ld.param.u32 	%r46, [_Z7mysgemmiiiPKfS0_Pf_param_0];
	ld.param.u32 	%r44, [_Z7mysgemmiiiPKfS0_Pf_param_1];
	ld.param.u32 	%r45, [_Z7mysgemmiiiPKfS0_Pf_param_2];
	ld.param.u64 	%rd4, [_Z7mysgemmiiiPKfS0_Pf_param_3];
	ld.param.u64 	%rd5, [_Z7mysgemmiiiPKfS0_Pf_param_4];
	ld.param.u64 	%rd3, [_Z7mysgemmiiiPKfS0_Pf_param_5];
	cvta.to.global.u64 	%rd1, %rd5;
	cvta.to.global.u64 	%rd2, %rd4;
	mov.u32 	%r47, %ctaid.y;
	mov.u32 	%r48, %ntid.y;
	mov.u32 	%r49, %tid.y;
	mad.lo.s32 	%r1, %r47, %r48, %r49;
	mov.u32 	%r50, %ctaid.x;
	mov.u32 	%r51, %ntid.x;
	mul.lo.s32 	%r2, %r50, %r51;
	mov.u32 	%r3, %tid.x;
	add.s32 	%r4, %r2, %r3;
	setp.ge.u32 	%p1, %r1, %r46;
	setp.ge.u32 	%p2, %r4, %r44;
	or.pred  	%p3, %p1, %p2;
	@%p3 bra 	$L__BB0_14;
	setp.eq.s32 	%p4, %r45, 0;
	mov.f32 	%f67, 0f00000000;
	@%p4 bra 	$L__BB0_13;
	mul.lo.s32 	%r5, %r45, %r1;
	and.b32  	%r6, %r45, 7;
	setp.lt.u32 	%p5, %r45, 8;
	mov.f32 	%f67, 0f00000000;
	mov.b32 	%r90, 0;
	@%p5 bra 	$L__BB0_5;
	and.b32  	%r90, %r45, -8;
	neg.s32 	%r88, %r90;
	add.s32 	%r53, %r3, %r44;
	add.s32 	%r87, %r53, %r2;
	shl.b32 	%r10, %r44, 3;
	shl.b32 	%r54, %r44, 1;
	add.s32 	%r86, %r4, %r54;
	mad.lo.s32 	%r85, %r44, 3, %r4;
	shl.b32 	%r55, %r44, 2;
	add.s32 	%r84, %r4, %r55;
	mad.lo.s32 	%r83, %r44, 5, %r4;
	mad.lo.s32 	%r82, %r44, 6, %r4;
	mad.lo.s32 	%r81, %r44, 7, %r4;
	add.s32 	%r79, %r5, 3;
	mov.f32 	%f67, 0f00000000;
	mov.u32 	%r80, %r4;
$L__BB0_4:
	.pragma "nounroll";
	add.s32 	%r56, %r79, -3;
	mul.wide.u32 	%rd6, %r56, 4;
	add.s64 	%rd7, %rd2, %rd6;
	ld.global.f32 	%f17, [%rd7];
	mul.wide.u32 	%rd8, %r80, 4;
	add.s64 	%rd9, %rd1, %rd8;
	ld.global.f32 	%f18, [%rd9];
	fma.rn.f32 	%f19, %f17, %f18, %f67;
	add.s32 	%r57, %r79, -2;
	mul.wide.u32 	%rd10, %r57, 4;
	add.s64 	%rd11, %rd2, %rd10;
	ld.global.f32 	%f20, [%rd11];
	mul.wide.u32 	%rd12, %r87, 4;
	add.s64 	%rd13, %rd1, %rd12;
	ld.global.f32 	%f21, [%rd13];
	fma.rn.f32 	%f22, %f20, %f21, %f19;
	add.s32 	%r58, %r79, -1;
	mul.wide.u32 	%rd14, %r58, 4;
	add.s64 	%rd15, %rd2, %rd14;
	ld.global.f32 	%f23, [%rd15];
	mul.wide.u32 	%rd16, %r86, 4;
	add.s64 	%rd17, %rd1, %rd16;
	ld.global.f32 	%f24, [%rd17];
	fma.rn.f32 	%f25, %f23, %f24, %f22;
	add.s32 	%r59, %r79, 4;
	mul.wide.u32 	%rd18, %r79, 4;
	add.s64 	%rd19, %rd2, %rd18;
	ld.global.f32 	%f26, [%rd19];
	mul.wide.u32 	%rd20, %r85, 4;
	add.s64 	%rd21, %rd1, %rd20;
	ld.global.f32 	%f27, [%rd21];
	fma.rn.f32 	%f28, %f26, %f27, %f25;
	add.s32 	%r60, %r79, 1;
	mul.wide.u32 	%rd22, %r60, 4;
	add.s64 	%rd23, %rd2, %rd22;
	ld.global.f32 	%f29, [%rd23];
	mul.wide.u32 	%rd24, %r84, 4;
	add.s64 	%rd25, %rd1, %rd24;
	ld.global.f32 	%f30, [%rd25];
	fma.rn.f32 	%f31, %f29, %f30, %f28;
	add.s32 	%r61, %r79, 2;
	mul.wide.u32 	%rd26, %r61, 4;
	add.s64 	%rd27, %rd2, %rd26;
	ld.global.f32 	%f32, [%rd27];
	mul.wide.u32 	%rd28, %r83, 4;
	add.s64 	%rd29, %rd1, %rd28;
	ld.global.f32 	%f33, [%rd29];
	fma.rn.f32 	%f34, %f32, %f33, %f31;
	add.s32 	%r62, %r79, 3;
	mul.wide.u32 	%rd30, %r62, 4;
	add.s64 	%rd31, %rd2, %rd30;
	ld.global.f32 	%f35, [%rd31];
	mul.wide.u32 	%rd32, %r82, 4;
	add.s64 	%rd33, %rd1, %rd32;
	ld.global.f32 	%f36, [%rd33];
	fma.rn.f32 	%f37, %f35, %f36, %f34;
	mul.wide.u32 	%rd34, %r59, 4;
	add.s64 	%rd35, %rd2, %rd34;
	ld.global.f32 	%f38, [%rd35];
	mul.wide.u32 	%rd36, %r81, 4;
	add.s64 	%rd37, %rd1, %rd36;
	ld.global.f32 	%f39, [%rd37];
	fma.rn.f32 	%f67, %f38, %f39, %f37;
	add.s32 	%r88, %r88, 8;
	add.s32 	%r87, %r87, %r10;
	add.s32 	%r86, %r86, %r10;
	add.s32 	%r85, %r85, %r10;
	add.s32 	%r84, %r84, %r10;
	add.s32 	%r83, %r83, %r10;
	add.s32 	%r82, %r82, %r10;
	add.s32 	%r81, %r81, %r10;
	add.s32 	%r80, %r80, %r10;
	add.s32 	%r79, %r79, 8;
	setp.ne.s32 	%p6, %r88, 0;
	@%p6 bra 	$L__BB0_4;
$L__BB0_5:
	setp.eq.s32 	%p7, %r6, 0;
	@%p7 bra 	$L__BB0_13;
	and.b32  	%r39, %r45, 3;
	setp.lt.u32 	%p8, %r6, 4;
	@%p8 bra 	$L__BB0_8;
	add.s32 	%r63, %r90, %r5;
	mul.wide.u32 	%rd38, %r63, 4;
	add.s64 	%rd39, %rd2, %rd38;
	ld.global.f32 	%f41, [%rd39];
	mad.lo.s32 	%r64, %r90, %r44, %r4;
	mul.wide.u32 	%rd40, %r64, 4;
	add.s64 	%rd41, %rd1, %rd40;
	ld.global.f32 	%f42, [%rd41];
	fma.rn.f32 	%f43, %f41, %f42, %f67;
	add.s32 	%r65, %r63, 1;
	mul.wide.u32 	%rd42, %r65, 4;
	add.s64 	%rd43, %rd2, %rd42;
	ld.global.f32 	%f44, [%rd43];
	add.s32 	%r66, %r64, %r44;
	mul.wide.u32 	%rd44, %r66, 4;
	add.s64 	%rd45, %rd1, %rd44;
	ld.global.f32 	%f45, [%rd45];
	fma.rn.f32 	%f46, %f44, %f45, %f43;
	add.s32 	%r67, %r63, 2;
	mul.wide.u32 	%rd46, %r67, 4;
	add.s64 	%rd47, %rd2, %rd46;
	ld.global.f32 	%f47, [%rd47];
	add.s32 	%r68, %r66, %r44;
	mul.wide.u32 	%rd48, %r68, 4;
	add.s64 	%rd49, %rd1, %rd48;
	ld.global.f32 	%f48, [%rd49];
	fma.rn.f32 	%f49, %f47, %f48, %f46;
	add.s32 	%r69, %r63, 3;
	mul.wide.u32 	%rd50, %r69, 4;
	add.s64 	%rd51, %rd2, %rd50;
	ld.global.f32 	%f50, [%rd51];
	add.s32 	%r70, %r68, %r44;
	mul.wide.u32 	%rd52, %r70, 4;
	add.s64 	%rd53, %rd1, %rd52;
	ld.global.f32 	%f51, [%rd53];
	fma.rn.f32 	%f67, %f50, %f51, %f49;
	add.s32 	%r90, %r90, 4;
$L__BB0_8:
	setp.eq.s32 	%p9, %r39, 0;
	@%p9 bra 	$L__BB0_13;
	setp.eq.s32 	%p10, %r39, 1;
	@%p10 bra 	$L__BB0_11;
	add.s32 	%r71, %r90, %r5;
	mul.wide.u32 	%rd54, %r71, 4;
	add.s64 	%rd55, %rd2, %rd54;
	ld.global.f32 	%f53, [%rd55];
	mad.lo.s32 	%r72, %r90, %r44, %r4;
	mul.wide.u32 	%rd56, %r72, 4;
	add.s64 	%rd57, %rd1, %rd56;
	ld.global.f32 	%f54, [%rd57];
	fma.rn.f32 	%f55, %f53, %f54, %f67;
	add.s32 	%r73, %r71, 1;
	mul.wide.u32 	%rd58, %r73, 4;
	add.s64 	%rd59, %rd2, %rd58;
	ld.global.f32 	%f56, [%rd59];
	add.s32 	%r74, %r72, %r44;
	mul.wide.u32 	%rd60, %r74, 4;
	add.s64 	%rd61, %rd1, %rd60;
	ld.global.f32 	%f57, [%rd61];
	fma.rn.f32 	%f67, %f56, %f57, %f55;
	add.s32 	%r90, %r90, 2;
$L__BB0_11:
	and.b32  	%r75, %r45, 1;
	setp.eq.b32 	%p11, %r75, 1;
	not.pred 	%p12, %p11;
	@%p12 bra 	$L__BB0_13;
	add.s32 	%r76, %r90, %r5;
	mul.wide.u32 	%rd62, %r76, 4;
	add.s64 	%rd63, %rd2, %rd62;
	ld.global.f32 	%f58, [%rd63];
	mad.lo.s32 	%r77, %r90, %r44, %r4;
	mul.wide.u32 	%rd64, %r77, 4;
	add.s64 	%rd65, %rd1, %rd64;
	ld.global.f32 	%f59, [%rd65];
	fma.rn.f32 	%f67, %f58, %f59, %f67;
$L__BB0_13:
	mad.lo.s32 	%r78, %r44, %r1, %r4;
	cvta.to.global.u64 	%rd66, %rd3;
	mul.wide.u32 	%rd67, %r78, 4;
	add.s64 	%rd68, %rd66, %rd67;
	st.global.f32 	[%rd68], %f67;
$L__BB0_14:
	ret;

}


// ===== COMPILED SASS (sm_100) =====

	.target	sm_100

	.elftype	@"ET_EXEC"


//--------------------- .note.nv.tkinfo           --------------------------
	.section	.note.nv.tkinfo,"",@"SHT_NOTE"
	.sectionflags	@"SHF_NOTE_NV_TKINFO"
	.tkinfo
        /*0018*/ 	.word	0x00000002
        /*0030*/ 	.string	""
        /*0030*/ 	.string	"ptxas"
        /*0030*/ 	.string	"Cuda compilation tools, release 13.0, V13.0.88"
        /*0030*/ 	.string	"Build cuda_13.0.r13.0/compiler.36424714_0"
        /*0030*/ 	.string	"-arch sm_100 -m 64 "



//--------------------- .note.nv.cuinfo           --------------------------
	.section	.note.nv.cuinfo,"",@"SHT_NOTE"
	.sectionflags	@"SHF_NOTE_NV_CUINFO"
        /*0018*/ 	.short	0x0002
        /*001a*/ 	.short	0x0064
        /*001c*/ 	.short	0x0082
	.zero		2


//--------------------- .nv.info                  --------------------------
	.section	.nv.info,"",@"SHT_CUDA_INFO"
	.align	4


	//----- nvinfo : EIATTR_REGCOUNT
	.align		4
        /*0000*/ 	.byte	0x04, 0x2f
        /*0002*/ 	.short	(.L_1 - .L_0)
	.align		4
.L_0:
        /*0004*/ 	.word	index@(_Z7mysgemmiiiPKfS0_Pf)
        /*0008*/ 	.word	0x00000020


	//----- nvinfo : EIATTR_FRAME_SIZE
	.align		4
.L_1:
        /*000c*/ 	.byte	0x04, 0x11
        /*000e*/ 	.short	(.L_3 - .L_2)
	.align		4
.L_2:
        /*0010*/ 	.word	index@(_Z7mysgemmiiiPKfS0_Pf)
        /*0014*/ 	.word	0x00000000


	//----- nvinfo : EIATTR_MIN_STACK_SIZE
	.align		4
.L_3:
        /*0018*/ 	.byte	0x04, 0x12
        /*001a*/ 	.short	(.L_5 - .L_4)
	.align		4
.L_4:
        /*001c*/ 	.word	index@(_Z7mysgemmiiiPKfS0_Pf)
        /*0020*/ 	.word	0x00000000
.L_5:


//--------------------- .nv.compat                --------------------------
	.section	.nv.compat,"",@"SHT_CUDA_COMPAT_INFO"
	.align	4
        /*0000*/ 	.byte	0x02, 0x09, 0x00, 0x00, 0x02, 0x02, 0x01, 0x00, 0x02, 0x05, 0x05, 0x00, 0x03, 0x07, 0x01, 0x01
        /*0010*/ 	.byte	0x02, 0x03, 0x00, 0x00, 0x02, 0x06, 0x01, 0x00, 0x04, 0x0b, 0x08, 0x00, 0x09, 0x00, 0x00, 0x00
        /*0020*/ 	.byte	0x00, 0x00, 0x00, 0x00


//--------------------- .nv.info._Z7mysgemmiiiPKfS0_Pf --------------------------
	.section	.nv.info._Z7mysgemmiiiPKfS0_Pf,"",@"SHT_CUDA_INFO"
	.sectionflags	@""
	.align	4


	//----- nvinfo : EIATTR_CUDA_API_VERSION
	.align		4
        /*0000*/ 	.byte	0x04, 0x37
        /*0002*/ 	.short	(.L_7 - .L_6)
.L_6:
        /*0004*/ 	.word	0x00000082


	//----- nvinfo : EIATTR_KPARAM_INFO
	.align		4
.L_7:
        /*0008*/ 	.byte	0x04, 0x17
        /*000a*/ 	.short	(.L_9 - .L_8)
.L_8:
        /*000c*/ 	.word	0x00000000
        /*0010*/ 	.short	0x0005
        /*0012*/ 	.short	0x0020
        /*0014*/ 	.byte	0x00, 0xf5, 0x21, 0x00


	//----- nvinfo : EIATTR_KPARAM_INFO
	.align		4
.L_9:
        /*0018*/ 	.byte	0x04, 0x17
        /*001a*/ 	.short	(.L_11 - .L_10)
.L_10:
        /*001c*/ 	.word	0x00000000
        /*0020*/ 	.short	0x0004
        /*0022*/ 	.short	0x0018
        /*0024*/ 	.byte	0x00, 0xf5, 0x21, 0x00


	//----- nvinfo : EIATTR_KPARAM_INFO
	.align		4
.L_11:
        /*0028*/ 	.byte	0x04, 0x17
        /*002a*/ 	.short	(.L_13 - .L_12)
.L_12:
        /*002c*/ 	.word	0x00000000
        /*0030*/ 	.short	0x0003
        /*0032*/ 	.short	0x0010
        /*0034*/ 	.byte	0x00, 0xf5, 0x21, 0x00


	//----- nvinfo : EIATTR_KPARAM_INFO
	.align		4
.L_13:
        /*0038*/ 	.byte	0x04, 0x17
        /*003a*/ 	.short	(.L_15 - .L_14)
.L_14:
        /*003c*/ 	.word	0x00000000
        /*0040*/ 	.short	0x0002
        /*0042*/ 	.short	0x0008
        /*0044*/ 	.byte	0x00, 0xf0, 0x11, 0x00


	//----- nvinfo : EIATTR_KPARAM_INFO
	.align		4
.L_15:
        /*0048*/ 	.byte	0x04, 0x17
        /*004a*/ 	.short	(.L_17 - .L_16)
.L_16:
        /*004c*/ 	.word	0x00000000
        /*0050*/ 	.short	0x0001
        /*0052*/ 	.short	0x0004
        /*0054*/ 	.byte	0x00, 0xf0, 0x11, 0x00


	//----- nvinfo : EIATTR_KPARAM_INFO
	.align		4
.L_17:
        /*0058*/ 	.byte	0x04, 0x17
        /*005a*/ 	.short	(.L_19 - .L_18)
.L_18:
        /*005c*/ 	.word	0x00000000
        /*0060*/ 	.short	0x0000
        /*0062*/ 	.short	0x0000
        /*0064*/ 	.byte	0x00, 0xf0, 0x11, 0x00


	//----- nvinfo : EIATTR_SPARSE_MMA_MASK
	.align		4
.L_19:
        /*0068*/ 	.byte	0x03, 0x50
        /*006a*/ 	.short	0x0000


	//----- nvinfo : EIATTR_MAXREG_COUNT
	.align		4
        /*006c*/ 	.byte	0x03, 0x1b
        /*006e*/ 	.short	0x00ff


	//----- nvinfo : EIATTR_MERCURY_ISA_VERSION
	.align		4
        /*0070*/ 	.byte	0x03, 0x5f
        /*0072*/ 	.short	0x0101


	//----- nvinfo : EIATTR_VRC_CTA_INIT_COUNT
	.align		4
        /*0074*/ 	.byte	0x02, 0x4a
	.zero		1
	.zero		1


	//----- nvinfo : EIATTR_EXIT_INSTR_OFFSETS
	.align		4
        /*0078*/ 	.byte	0x04, 0x1c
        /*007a*/ 	.short	(.L_21 - .L_20)


	//   ....[0]....
.L_20:
        /*007c*/ 	.word	0x000000d0


	//   ....[1]....
        /*0080*/ 	.word	0x00000a80


	//----- nvinfo : EIATTR_CBANK_PARAM_SIZE
	.align		4
.L_21:
        /*0084*/ 	.byte	0x03, 0x19
        /*0086*/ 	.short	0x0028


	//----- nvinfo : EIATTR_PARAM_CBANK
	.align		4
        /*0088*/ 	.byte	0x04, 0x0a
        /*008a*/ 	.short	(.L_23 - .L_22)
	.align		4
.L_22:
        /*008c*/ 	.word	index@(.nv.constant0._Z7mysgemmiiiPKfS0_Pf)
        /*0090*/ 	.short	0x0380
        /*0092*/ 	.short	0x0028


	//----- nvinfo : EIATTR_SW_WAR
	.align		4
.L_23:
        /*0094*/ 	.byte	0x04, 0x36
        /*0096*/ 	.short	(.L_25 - .L_24)
.L_24:
        /*0098*/ 	.word	0x00000008
.L_25:


//--------------------- .nv.callgraph             --------------------------
	.section	.nv.callgraph,"",@"SHT_CUDA_CALLGRAPH"
	.align	4
	.sectionentsize	8
	.align		4
        /*0000*/ 	.word	0x00000000
	.align		4
        /*0004*/ 	.word	0xffffffff
	.align		4
        /*0008*/ 	.word	0x00000000
	.align		4
        /*000c*/ 	.word	0xfffffffe
	.align		4
        /*0010*/ 	.word	0x00000000
	.align		4
        /*0014*/ 	.word	0xfffffffd
	.align		4
        /*0018*/ 	.word	0x00000000
	.align		4
        /*001c*/ 	.word	0xfffffffc


//--------------------- .text._Z7mysgemmiiiPKfS0_Pf --------------------------
	.section	.text._Z7mysgemmiiiPKfS0_Pf,"ax",@progbits
	.align	128
        .global         _Z7mysgemmiiiPKfS0_Pf
        .type           _Z7mysgemmiiiPKfS0_Pf,@function
        .size           _Z7mysgemmiiiPKfS0_Pf,(.L_x_5 - _Z7mysgemmiiiPKfS0_Pf)
        .other          _Z7mysgemmiiiPKfS0_Pf,@"STO_CUDA_ENTRY STV_DEFAULT"
_Z7mysgemmiiiPKfS0_Pf:
.text._Z7mysgemmiiiPKfS0_Pf:
[----:B------:R-:W-:Y:S01]  /*0000*/  LDC R1, c[0x0][0x37c] ;  /* 0x0000df00ff017b82 */ /* 0x000fe20000000800 */
[----:B------:R-:W0:Y:S07]  /*0010*/  S2R R8, SR_TID.X ;  /* 0x0000000000087919 */ /* 0x000e2e0000002100 */
[----:B------:R-:W1:Y:S01]  /*0020*/  S2UR UR4, SR_CTAID.X ;  /* 0x00000000000479c3 */ /* 0x000e620000002500 */
[----:B------:R-:W2:Y:S07]  /*0030*/  S2R R2, SR_TID.Y ;  /* 0x0000000000027919 */ /* 0x000eae0000002200 */
[----:B------:R-:W2:Y:S01]  /*0040*/  LDC R3, c[0x0][0x364] ;  /* 0x0000d900ff037b82 */ /* 0x000ea20000000800 */
[----:B------:R-:W1:Y:S07]  /*0050*/  LDCU UR5, c[0x0][0x360] ;  /* 0x00006c00ff0577ac */ /* 0x000e6e0008000800 */
[----:B------:R-:W2:Y:S08]  /*0060*/  S2UR UR6, SR_CTAID.Y ;  /* 0x00000000000679c3 */ /* 0x000eb00000002600 */
[----:B------:R-:W3:Y:S01]  /*0070*/  LDC.64 R4, c[0x0][0x380] ;  /* 0x0000e000ff047b82 */ /* 0x000ee20000000a00 */
[----:B-1----:R-:W-:-:S06]  /*0080*/  UIMAD UR4, UR4, UR5, URZ ;  /* 0x00000005040472a4 */ /* 0x002fcc000f8e02ff */
[----:B0-----:R-:W-:Y:S01]  /*0090*/  IADD3 R0, PT, PT, R8, UR4, RZ ;  /* 0x0000000408007c10 */ /* 0x001fe2000fffe0ff */
[----:B--2---:R-:W-:-:S03]  /*00a0*/  IMAD R3, R3, UR6, R2 ;  /* 0x0000000603037c24 */ /* 0x004fc6000f8e0202 */
[----:B---3--:R-:W-:-:S04]  /*00b0*/  ISETP.GE.U32.AND P0, PT, R0, R5, PT ;  /* 0x000000050000720c */ /* 0x008fc80003f06070 */
[----:B------:R-:W-:-:S13]  /*00c0*/  ISETP.GE.U32.OR P0, PT, R3, R4, P0 ;  /* 0x000000040300720c */ /* 0x000fda0000706470 */
[----:B------:R-:W-:Y:S05]  /*00d0*/  @P0 EXIT ;  /* 0x000000000000094d */ /* 0x000fea0003800000 */
[----:B------:R-:W0:Y:S01]  /*00e0*/  LDC R2, c[0x0][0x388] ;  /* 0x0000e200ff027b82 */ /* 0x000e220000000800 */
[----:B------:R-:W1:Y:S01]  /*00f0*/  LDCU.64 UR6, c[0x0][0x358] ;  /* 0x00006b00ff0677ac */ /* 0x000e620008000a00 */
[----:B------:R-:W-:Y:S01]  /*0100*/  HFMA2 R25, -RZ, RZ, 0, 0 ;  /* 0x00000000ff197431 */ /* 0x000fe200000001ff */
[----:B0-----:R-:W-:-:S13]  /*0110*/  ISETP.NE.AND P0, PT, R2, RZ, PT ;  /* 0x000000ff0200720c */ /* 0x001fda0003f05270 */
[----:B-1----:R-:W-:Y:S05]  /*0120*/  @!P0 BRA `(.L_x_0) ;  /* 0x0000000800448947 */ /* 0x002fea0003800000 */
[C---:B------:R-:W-:Y:S02]  /*0130*/  ISETP.GE.U32.AND P1, PT, R2.reuse, 0x8, PT ;  /* 0x000000080200780c */ /* 0x040fe40003f26070 */
[----:B------:R-:W-:Y:S02]  /*0140*/  LOP3.LUT R6, R2, 0x7, RZ, 0xc0, !PT ;  /* 0x0000000702067812 */ /* 0x000fe400078ec0ff */
[----:B------:R-:W-:Y:S02]  /*0150*/  MOV R25, RZ ;  /* 0x000000ff00197202 */ /* 0x000fe40000000f00 */
[----:B------:R-:W-:Y:S02]  /*0160*/  ISETP.NE.AND P0, PT, R6, RZ, PT ;  /* 0x000000ff0600720c */ /* 0x000fe40003f05270 */
[----:B------:R-:W-:-:S05]  /*0170*/  MOV R7, RZ ;  /* 0x000000ff00077202 */ /* 0x000fca0000000f00 */
[----:B------:R-:W-:Y:S06]  /*0180*/  @!P1 BRA `(.L_x_1) ;  /* 0x0000000400249947 */ /* 0x000fec0003800000 */
[----:B------:R-:W-:Y:S01]  /*0190*/  LOP3.LUT R7, R2, 0xfffffff8, RZ, 0xc0, !PT ;  /* 0xfffffff802077812 */ /* 0x000fe200078ec0ff */
[C---:B------:R-:W-:Y:S01]  /*01a0*/  IMAD R10, R5.reuse, 0x3, R0 ;  /* 0x00000003050a7824 */ /* 0x040fe200078e0200 */
[C---:B------:R-:W-:Y:S01]  /*01b0*/  IADD3 R4, PT, PT, R5.reuse, UR4, R8 ;  /* 0x0000000405047c10 */ /* 0x040fe2000fffe008 */
[C-C-:B------:R-:W-:Y:S01]  /*01c0*/  IMAD R14, R5.reuse, 0x5, R0.reuse ;  /* 0x00000005050e7824 */ /* 0x140fe200078e0200 */
[CC--:B------:R-:W-:Y:S01]  /*01d0*/  LEA R8, R5.reuse, R0.reuse, 0x1 ;  /* 0x0000000005087211 */ /* 0x0c0fe200078e08ff */
[C-C-:B------:R-:W-:Y:S01]  /*01e0*/  IMAD R9, R5.reuse, 0x6, R0.reuse ;  /* 0x0000000605097824 */ /* 0x140fe200078e0200 */
[C---:B------:R-:W-:Y:S01]  /*01f0*/  LEA R12, R5.reuse, R0, 0x2 ;  /* 0x00000000050c7211 */ /* 0x040fe200078e10ff */
[----:B------:R-:W-:Y:S01]  /*0200*/  IMAD R11, R5, 0x7, R0 ;  /* 0x00000007050b7824 */ /* 0x000fe200078e0200 */
[----:B------:R-:W-:Y:S01]  /*0210*/  MOV R25, RZ ;  /* 0x000000ff00197202 */ /* 0x000fe20000000f00 */
[----:B------:R-:W-:Y:S01]  /*0220*/  IMAD R15, R3, R2, 0x3 ;  /* 0x00000003030f7424 */ /* 0x000fe200078e0202 */
[----:B------:R-:W-:-:S02]  /*0230*/  MOV R13, R0 ;  /* 0x00000000000d7202 */ /* 0x000fc40000000f00 */
[----:B------:R-:W-:-:S07]  /*0240*/  IADD3 R24, PT, PT, -R7, RZ, RZ ;  /* 0x000000ff07187210 */ /* 0x000fce0007ffe1ff */
.L_x_2:
[----:B------:R-:W0:Y:S01]  /*0250*/  LDC.64 R20, c[0x0][0x390] ;  /* 0x0000e400ff147b82 */ /* 0x000e220000000a00 */
[----:B------:R-:W-:-:S07]  /*0260*/  IADD3 R23, PT, PT, R15, -0x3, RZ ;  /* 0xfffffffd0f177810 */ /* 0x000fce0007ffe0ff */
[----:B------:R-:W1:Y:S01]  /*0270*/  LDC.64 R16, c[0x0][0x398] ;  /* 0x0000e600ff107b82 */ /* 0x000e620000000a00 */
[----:B0-----:R-:W-:-:S06]  /*0280*/  IMAD.WIDE.U32 R22, R23, 0x4, R20 ;  /* 0x0000000417167825 */ /* 0x001fcc00078e0014 */
[----:B------:R-:W2:Y:S01]  /*0290*/  LDG.E R22, desc[UR6][R22.64] ;  /* 0x0000000616167981 */ /* 0x000ea2000c1e1900 */
[----:B-1----:R-:W-:-:S06]  /*02a0*/  IMAD.WIDE.U32 R18, R13, 0x4, R16 ;  /* 0x000000040d127825 */ /* 0x002fcc00078e0010 */
[----:B------:R-:W2:Y:S01]  /*02b0*/  LDG.E R18, desc[UR6][R18.64] ;  /* 0x0000000612127981 */ /* 0x000ea2000c1e1900 */
[----:B------:R-:W-:Y:S01]  /*02c0*/  IADD3 R27, PT, PT, R15, -0x2, RZ ;  /* 0xfffffffe0f1b7810 */ /* 0x000fe20007ffe0ff */
[----:B------:R-:W-:-:S06]  /*02d0*/  IMAD.WIDE.U32 R28, R4, 0x4, R16 ;  /* 0x00000004041c7825 */ /* 0x000fcc00078e0010 */
[----:B------:R-:W3:Y:S01]  /*02e0*/  LDG.E R28, desc[UR6][R28.64] ;  /* 0x000000061c1c7981 */ /* 0x000ee2000c1e1900 */
[----:B--2---:R-:W-:Y:S01]  /*02f0*/  FFMA R25, R22, R18, R25 ;  /* 0x0000001216197223 */ /* 0x004fe20000000019 */
[----:B------:R-:W-:Y:S01]  /*0300*/  IMAD.WIDE.U32 R22, R27, 0x4, R20 ;  /* 0x000000041b167825 */ /* 0x000fe200078e0014 */
[----:B------:R-:W-:-:S05]  /*0310*/  IADD3 R27, PT, PT, R15, -0x1, RZ ;  /* 0xffffffff0f1b7810 */ /* 0x000fca0007ffe0ff */
[----:B------:R-:W-:Y:S01]  /*0320*/  IMAD.WIDE.U32 R26, R27, 0x4, R20 ;  /* 0x000000041b1a7825 */ /* 0x000fe200078e0014 */
[----:B------:R-:W3:Y:S04]  /*0330*/  LDG.E R22, desc[UR6][R22.64] ;  /* 0x0000000616167981 */ /* 0x000ee8000c1e1900 */
[----:B------:R0:W2:Y:S02]  /*0340*/  LDG.E R18, desc[UR6][R26.64] ;  /* 0x000000061a127981 */ /* 0x0000a4000c1e1900 */
[----:B0-----:R-:W-:-:S05]  /*0350*/  IMAD.WIDE.U32 R26, R8, 0x4, R16 ;  /* 0x00000004081a7825 */ /* 0x001fca00078e0010 */
[----:B------:R-:W2:Y:S01]  /*0360*/  LDG.E R19, desc[UR6][R26.64] ;  /* 0x000000061a137981 */ /* 0x000ea2000c1e1900 */
[----:B------:R-:W-:Y:S01]  /*0370*/  IADD3 R23, PT, PT, R15, 0x1, RZ ;  /* 0x000000010f177810 */ /* 0x000fe20007ffe0ff */
[----:B---3--:R-:W-:-:S04]  /*0380*/  FFMA R25, R22, R28, R25 ;  /* 0x0000001c16197223 */ /* 0x008fc80000000019 */
[----:B--2---:R-:W-:Y:S01]  /*0390*/  FFMA R25, R18, R19, R25 ;  /* 0x0000001312197223 */ /* 0x004fe20000000019 */
[----:B------:R-:W-:-:S05]  /*03a0*/  IMAD.WIDE.U32 R18, R15, 0x4, R20 ;  /* 0x000000040f127825 */ /* 0x000fca00078e0014 */
[----:B------:R0:W2:Y:S02]  /*03b0*/  LDG.E R28, desc[UR6][R18.64] ;  /* 0x00000006121c7981 */ /* 0x0000a4000c1e1900 */
[----:B0-----:R-:W-:-:S04]  /*03c0*/  IMAD.WIDE.U32 R18, R23, 0x4, R20 ;  /* 0x0000000417127825 */ /* 0x001fc800078e0014 */
[--C-:B------:R-:W-:Y:S02]  /*03d0*/  IMAD.WIDE.U32 R22, R10, 0x4, R16.reuse ;  /* 0x000000040a167825 */ /* 0x100fe400078e0010 */
[----:B------:R-:W3:Y:S04]  /*03e0*/  LDG.E R18, desc[UR6][R18.64] ;  /* 0x0000000612127981 */ /* 0x000ee8000c1e1900 */
[----:B------:R0:W2:Y:S02]  /*03f0*/  LDG.E R29, desc[UR6][R22.64] ;  /* 0x00000006161d7981 */ /* 0x0000a4000c1e1900 */
[----:B0-----:R-:W-:-:S05]  /*0400*/  IMAD.WIDE.U32 R22, R12, 0x4, R16 ;  /* 0x000000040c167825 */ /* 0x001fca00078e0010 */
[----:B------:R0:W3:Y:S01]  /*0410*/  LDG.E R26, desc[UR6][R22.64] ;  /* 0x00000006161a7981 */ /* 0x0000e2000c1e1900 */
[C---:B------:R-:W-:Y:S02]  /*0420*/  IADD3 R27, PT, PT, R15.reuse, 0x3, RZ ;  /* 0x000000030f1b7810 */ /* 0x040fe40007ffe0ff */
[C---:B0-----:R-:W-:Y:S01]  /*0430*/  IADD3 R23, PT, PT, R15.reuse, 0x4, RZ ;  /* 0x000000040f177810 */ /* 0x041fe20007ffe0ff */
[----:B--2---:R-:W-:Y:S01]  /*0440*/  FFMA R25, R28, R29, R25 ;  /* 0x0000001d1c197223 */ /* 0x004fe20000000019 */
[----:B------:R-:W-:-:S05]  /*0450*/  IADD3 R29, PT, PT, R15, 0x2, RZ ;  /* 0x000000020f1d7810 */ /* 0x000fca0007ffe0ff */
[----:B------:R-:W-:-:S06]  /*0460*/  IMAD.WIDE.U32 R28, R29, 0x4, R20 ;  /* 0x000000041d1c7825 */ /* 0x000fcc00078e0014 */
[----:B------:R-:W2:Y:S01]  /*0470*/  LDG.E R28, desc[UR6][R28.64] ;  /* 0x000000061c1c7981 */ /* 0x000ea2000c1e1900 */
[----:B---3--:R-:W-:Y:S01]  /*0480*/  FFMA R25, R18, R26, R25 ;  /* 0x0000001a12197223 */ /* 0x008fe20000000019 */
[----:B------:R-:W-:-:S04]  /*0490*/  IMAD.WIDE.U32 R18, R14, 0x4, R16 ;  /* 0x000000040e127825 */ /* 0x000fc800078e0010 */
[--C-:B------:R-:W-:Y:S02]  /*04a0*/  IMAD.WIDE.U32 R26, R27, 0x4, R20.reuse ;  /* 0x000000041b1a7825 */ /* 0x100fe400078e0014 */
[----:B------:R-:W2:Y:S02]  /*04b0*/  LDG.E R18, desc[UR6][R18.64] ;  /* 0x0000000612127981 */ /* 0x000ea4000c1e1900 */
[----:B------:R-:W-:Y:S02]  /*04c0*/  IMAD.WIDE.U32 R20, R23, 0x4, R20 ;  /* 0x0000000417147825 */ /* 0x000fe400078e0014 */
[----:B------:R-:W3:Y:S02]  /*04d0*/  LDG.E R26, desc[UR6][R26.64] ;  /* 0x000000061a1a7981 */ /* 0x000ee4000c1e1900 */
[--C-:B------:R-:W-:Y:S02]  /*04e0*/  IMAD.WIDE.U32 R22, R9, 0x4, R16.reuse ;  /* 0x0000000409167825 */ /* 0x100fe400078e0010 */
[----:B------:R-:W4:Y:S02]  /*04f0*/  LDG.E R20, desc[UR6][R20.64] ;  /* 0x0000000614147981 */ /* 0x000f24000c1e1900 */
[----:B------:R-:W-:-:S02]  /*0500*/  IMAD.WIDE.U32 R16, R11, 0x4, R16 ;  /* 0x000000040b107825 */ /* 0x000fc400078e0010 */
[----:B------:R-:W3:Y:S04]  /*0510*/  LDG.E R23, desc[UR6][R22.64] ;  /* 0x0000000616177981 */ /* 0x000ee8000c1e1900 */
[----:B------:R-:W4:Y:S01]  /*0520*/  LDG.E R16, desc[UR6][R16.64] ;  /* 0x0000000610107981 */ /* 0x000f22000c1e1900 */
[----:B------:R-:W-:-:S04]  /*0530*/  IADD3 R24, PT, PT, R24, 0x8, RZ ;  /* 0x0000000818187810 */ /* 0x000fc80007ffe0ff */
[----:B------:R-:W-:Y:S02]  /*0540*/  ISETP.NE.AND P1, PT, R24, RZ, PT ;  /* 0x000000ff1800720c */ /* 0x000fe40003f25270 */
[----:B------:R-:W-:Y:S02]  /*0550*/  IADD3 R15, PT, PT, R15, 0x8, RZ ;  /* 0x000000080f0f7810 */ /* 0x000fe40007ffe0ff */
[C---:B------:R-:W-:Y:S02]  /*0560*/  LEA R4, R5.reuse, R4, 0x3 ;  /* 0x0000000405047211 */ /* 0x040fe400078e18ff */
[C---:B------:R-:W-:Y:S02]  /*0570*/  LEA R8, R5.reuse, R8, 0x3 ;  /* 0x0000000805087211 */ /* 0x040fe400078e18ff */
[C---:B------:R-:W-:Y:S02]  /*0580*/  LEA R10, R5.reuse, R10, 0x3 ;  /* 0x0000000a050a7211 */ /* 0x040fe400078e18ff */
[----:B------:R-:W-:-:S02]  /*0590*/  LEA R12, R5, R12, 0x3 ;  /* 0x0000000c050c7211 */ /* 0x000fc400078e18ff */
[C---:B------:R-:W-:Y:S02]  /*05a0*/  LEA R14, R5.reuse, R14, 0x3 ;  /* 0x0000000e050e7211 */ /* 0x040fe400078e18ff */
[C---:B------:R-:W-:Y:S02]  /*05b0*/  LEA R9, R5.reuse, R9, 0x3 ;  /* 0x0000000905097211 */ /* 0x040fe400078e18ff */
[C---:B------:R-:W-:Y:S02]  /*05c0*/  LEA R11, R5.reuse, R11, 0x3 ;  /* 0x0000000b050b7211 */ /* 0x040fe400078e18ff */
[----:B------:R-:W-:Y:S01]  /*05d0*/  LEA R13, R5, R13, 0x3 ;  /* 0x0000000d050d7211 */ /* 0x000fe200078e18ff */
[----:B--2---:R-:W-:-:S04]  /*05e0*/  FFMA R25, R28, R18, R25 ;  /* 0x000000121c197223 */ /* 0x004fc80000000019 */
[----:B---3--:R-:W-:-:S04]  /*05f0*/  FFMA R25, R26, R23, R25 ;  /* 0x000000171a197223 */ /* 0x008fc80000000019 */
[----:B----4-:R-:W-:Y:S01]  /*0600*/  FFMA R25, R20, R16, R25 ;  /* 0x0000001014197223 */ /* 0x010fe20000000019 */
[----:B------:R-:W-:Y:S06]  /*0610*/  @P1 BRA `(.L_x_2) ;  /* 0xfffffffc000c1947 */ /* 0x000fec000383ffff */
.L_x_1:
[----:B------:R-:W-:Y:S05]  /*0620*/  @!P0 BRA `(.L_x_0) ;  /* 0x0000000400048947 */ /* 0x000fea0003800000 */
[----:B------:R-:W-:Y:S02]  /*0630*/  ISETP.GE.U32.AND P0, PT, R6, 0x4, PT ;  /* 0x000000040600780c */ /* 0x000fe40003f06070 */
[----:B------:R-:W-:-:S04]  /*0640*/  LOP3.LUT R24, R2, 0x3, RZ, 0xc0, !PT ;  /* 0x0000000302187812 */ /* 0x000fc800078ec0ff */
[----:B------:R-:W-:-:S07]  /*0650*/  ISETP.NE.AND P1, PT, R24, RZ, PT ;  /* 0x000000ff1800720c */ /* 0x000fce0003f25270 */
[----:B------:R-:W-:Y:S06]  /*0660*/  @!P0 BRA `(.L_x_3) ;  /* 0x00000000007c8947 */ /* 0x000fec0003800000 */
[----:B------:R-:W0:Y:S01]  /*0670*/  LDC.64 R8, c[0x0][0x398] ;  /* 0x0000e600ff087b82 */ /* 0x000e220000000a00 */
[----:B------:R-:W-:Y:S02]  /*0680*/  IMAD R13, R3, R2, R7 ;  /* 0x00000002030d7224 */ /* 0x000fe400078e0207 */
[----:B------:R-:W-:-:S03]  /*0690*/  IMAD R6, R7, R5, R0 ;  /* 0x0000000507067224 */ /* 0x000fc600078e0200 */
[C---:B------:R-:W-:Y:S02]  /*06a0*/  IADD3 R21, PT, PT, R13.reuse, 0x1, RZ ;  /* 0x000000010d157810 */ /* 0x040fe40007ffe0ff */
[----:B------:R-:W1:Y:S01]  /*06b0*/  LDC.64 R10, c[0x0][0x390] ;  /* 0x0000e400ff0a7b82 */ /* 0x000e620000000a00 */
[C---:B------:R-:W-:Y:S02]  /*06c0*/  IADD3 R15, PT, PT, R13.reuse, 0x2, RZ ;  /* 0x000000020d0f7810 */ /* 0x040fe40007ffe0ff */
[----:B------:R-:W-:Y:S01]  /*06d0*/  IADD3 R27, PT, PT, R13, 0x3, RZ ;  /* 0x000000030d1b7810 */ /* 0x000fe20007ffe0ff */
[C---:B0-----:R-:W-:Y:S01]  /*06e0*/  IMAD.WIDE.U32 R18, R6.reuse, 0x4, R8 ;  /* 0x0000000406127825 */ /* 0x041fe200078e0008 */
[----:B------:R-:W-:-:S04]  /*06f0*/  IADD3 R6, PT, PT, R6, R5, RZ ;  /* 0x0000000506067210 */ /* 0x000fc80007ffe0ff */
[CC--:B------:R-:W-:Y:S01]  /*0700*/  IADD3 R14, PT, PT, R6.reuse, R5.reuse, RZ ;  /* 0x00000005060e7210 */ /* 0x0c0fe20007ffe0ff */
[--C-:B-1----:R-:W-:Y:S01]  /*0710*/  IMAD.WIDE.U32 R22, R13, 0x4, R10.reuse ;  /* 0x000000040d167825 */ /* 0x102fe200078e000a */
[----:B------:R-:W2:Y:S03]  /*0720*/  LDG.E R18, desc[UR6][R18.64] ;  /* 0x0000000612127981 */ /* 0x000ea6000c1e1900 */
[----:B------:R-:W-:Y:S01]  /*0730*/  IMAD.WIDE.U32 R20, R21, 0x4, R10 ;  /* 0x0000000415147825 */ /* 0x000fe200078e000a */
[----:B------:R-:W2:Y:S03]  /*0740*/  LDG.E R4, desc[UR6][R22.64] ;  /* 0x0000000616047981 */ /* 0x000ea6000c1e1900 */
[----:B------:R-:W-:Y:S01]  /*0750*/  IMAD.WIDE.U32 R16, R6, 0x4, R8 ;  /* 0x0000000406107825 */ /* 0x000fe200078e0008 */
[----:B------:R-:W-:Y:S01]  /*0760*/  IADD3 R29, PT, PT, R14, R5, RZ ;  /* 0x000000050e1d7210 */ /* 0x000fe20007ffe0ff */
[----:B------:R-:W3:Y:S02]  /*0770*/  LDG.E R20, desc[UR6][R20.64] ;  /* 0x0000000614147981 */ /* 0x000ee4000c1e1900 */
[----:B------:R-:W-:-:S02]  /*0780*/  IMAD.WIDE.U32 R12, R15, 0x4, R10 ;  /* 0x000000040f0c7825 */ /* 0x000fc400078e000a */
[----:B------:R-:W3:Y:S02]  /*0790*/  LDG.E R17, desc[UR6][R16.64] ;  /* 0x0000000610117981 */ /* 0x000ee4000c1e1900 */
[----:B------:R-:W-:Y:S02]  /*07a0*/  IMAD.WIDE.U32 R14, R14, 0x4, R8 ;  /* 0x000000040e0e7825 */ /* 0x000fe400078e0008 */
[----:B------:R-:W4:Y:S02]  /*07b0*/  LDG.E R13, desc[UR6][R12.64] ;  /* 0x000000060c0d7981 */ /* 0x000f24000c1e1900 */
[----:B------:R-:W-:Y:S02]  /*07c0*/  IMAD.WIDE.U32 R10, R27, 0x4, R10 ;  /* 0x000000041b0a7825 */ /* 0x000fe400078e000a */
[----:B------:R-:W4:Y:S02]  /*07d0*/  LDG.E R14, desc[UR6][R14.64] ;  /* 0x000000060e0e7981 */ /* 0x000f24000c1e1900 */
[----:B------:R-:W-:-:S02]  /*07e0*/  IMAD.WIDE.U32 R8, R29, 0x4, R8 ;  /* 0x000000041d087825 */ /* 0x000fc400078e0008 */
[----:B------:R-:W5:Y:S04]  /*07f0*/  LDG.E R11, desc[UR6][R10.64] ;  /* 0x000000060a0b7981 */ /* 0x000f68000c1e1900 */
[----:B------:R-:W5:Y:S01]  /*0800*/  LDG.E R8, desc[UR6][R8.64] ;  /* 0x0000000608087981 */ /* 0x000f62000c1e1900 */
[----:B------:R-:W-:Y:S01]  /*0810*/  IADD3 R7, PT, PT, R7, 0x4, RZ ;  /* 0x0000000407077810 */ /* 0x000fe20007ffe0ff */
[----:B--2---:R-:W-:-:S04]  /*0820*/  FFMA R25, R4, R18, R25 ;  /* 0x0000001204197223 */ /* 0x004fc80000000019 */
[----:B---3--:R-:W-:-:S04]  /*0830*/  FFMA R20, R20, R17, R25 ;  /* 0x0000001114147223 */ /* 0x008fc80000000019 */
[----:B----4-:R-:W-:-:S04]  /*0840*/  FFMA R20, R13, R14, R20 ;  /* 0x0000000e0d147223 */ /* 0x010fc80000000014 */
[----:B-----5:R-:W-:-:S07]  /*0850*/  FFMA R25, R11, R8, R20 ;  /* 0x000000080b197223 */ /* 0x020fce0000000014 */
.L_x_3:
[----:B------:R-:W-:Y:S05]  /*0860*/  @!P1 BRA `(.L_x_0) ;  /* 0x0000000000749947 */ /* 0x000fea0003800000 */
[----:B------:R-:W0:Y:S01]  /*0870*/  LDC.64 R16, c[0x0][0x390] ;  /* 0x0000e400ff107b82 */ /* 0x000e220000000a00 */
[----:B------:R-:W-:Y:S02]  /*0880*/  ISETP.NE.AND P0, PT, R24, 0x1, PT ;  /* 0x000000011800780c */ /* 0x000fe40003f05270 */
[----:B------:R-:W-:-:S04]  /*0890*/  LOP3.LUT R4, R2, 0x1, RZ, 0xc0, !PT ;  /* 0x0000000102047812 */ /* 0x000fc800078ec0ff */
[----:B------:R-:W-:Y:S01]  /*08a0*/  ISETP.NE.U32.AND P1, PT, R4, 0x1, PT ;  /* 0x000000010400780c */ /* 0x000fe20003f25070 */
[----:B------:R-:W1:Y:S06]  /*08b0*/  LDC.64 R8, c[0x0][0x398] ;  /* 0x0000e600ff087b82 */ /* 0x000e6c0000000a00 */
[----:B------:R-:W-:Y:S02]  /*08c0*/  @P0 IMAD R15, R3, R2, R7 ;  /* 0x00000002030f0224 */ /* 0x000fe400078e0207 */
[----:B------:R-:W2:Y:S01]  /*08d0*/  LDC.64 R10, c[0x0][0x390] ;  /* 0x0000e400ff0a7b82 */ /* 0x000ea20000000a00 */
[C---:B------:R-:W-:Y:S01]  /*08e0*/  @P0 IMAD R14, R7.reuse, R5, R0 ;  /* 0x00000005070e0224 */ /* 0x040fe200078e0200 */
[----:B------:R-:W-:-:S02]  /*08f0*/  @P0 IADD3 R7, PT, PT, R7, 0x2, RZ ;  /* 0x0000000207070810 */ /* 0x000fc40007ffe0ff */
[C---:B------:R-:W-:Y:S02]  /*0900*/  @P0 IADD3 R21, PT, PT, R15.reuse, 0x1, RZ ;  /* 0x000000010f150810 */ /* 0x040fe40007ffe0ff */
[----:B------:R-:W-:Y:S02]  /*0910*/  @P0 IADD3 R23, PT, PT, R14, R5, RZ ;  /* 0x000000050e170210 */ /* 0x000fe40007ffe0ff */
[----:B------:R-:W3:Y:S01]  /*0920*/  LDC.64 R12, c[0x0][0x398] ;  /* 0x0000e600ff0c7b82 */ /* 0x000ee20000000a00 */
[----:B0-----:R-:W-:-:S04]  /*0930*/  @P0 IMAD.WIDE.U32 R18, R15, 0x4, R16 ;  /* 0x000000040f120825 */ /* 0x001fc800078e0010 */
[----:B------:R-:W-:Y:S01]  /*0940*/  @P0 IMAD.WIDE.U32 R16, R21, 0x4, R16 ;  /* 0x0000000415100825 */ /* 0x000fe200078e0010 */
[----:B------:R-:W4:Y:S03]  /*0950*/  @P0 LDG.E R4, desc[UR6][R18.64] ;  /* 0x0000000612040981 */ /* 0x000f26000c1e1900 */
[----:B-1----:R-:W-:Y:S02]  /*0960*/  @P0 IMAD.WIDE.U32 R14, R14, 0x4, R8 ;  /* 0x000000040e0e0825 */ /* 0x002fe400078e0008 */
[----:B------:R-:W5:Y:S02]  /*0970*/  @P0 LDG.E R17, desc[UR6][R16.64] ;  /* 0x0000000610110981 */ /* 0x000f64000c1e1900 */
[----:B------:R-:W-:Y:S02]  /*0980*/  @!P1 IMAD R21, R3, R2, R7 ;  /* 0x0000000203159224 */ /* 0x000fe400078e0207 */
[----:B------:R-:W-:Y:S01]  /*0990*/  @P0 IMAD.WIDE.U32 R8, R23, 0x4, R8 ;  /* 0x0000000417080825 */ /* 0x000fe200078e0008 */
[----:B------:R-:W4:Y:S03]  /*09a0*/  @P0 LDG.E R14, desc[UR6][R14.64] ;  /* 0x000000060e0e0981 */ /* 0x000f26000c1e1900 */
[----:B------:R-:W-:-:S02]  /*09b0*/  @!P1 IMAD R7, R7, R5, R0 ;  /* 0x0000000507079224 */ /* 0x000fc400078e0200 */
[----:B--2---:R-:W-:Y:S01]  /*09c0*/  @!P1 IMAD.WIDE.U32 R10, R21, 0x4, R10 ;  /* 0x00000004150a9825 */ /* 0x004fe200078e000a */
[----:B------:R-:W5:Y:S03]  /*09d0*/  @P0 LDG.E R8, desc[UR6][R8.64] ;  /* 0x0000000608080981 */ /* 0x000f66000c1e1900 */
[----:B---3--:R-:W-:Y:S02]  /*09e0*/  @!P1 IMAD.WIDE.U32 R12, R7, 0x4, R12 ;  /* 0x00000004070c9825 */ /* 0x008fe400078e000c */
[----:B------:R-:W2:Y:S04]  /*09f0*/  @!P1 LDG.E R10, desc[UR6][R10.64] ;  /* 0x000000060a0a9981 */ /* 0x000ea8000c1e1900 */
[----:B------:R-:W2:Y:S01]  /*0a00*/  @!P1 LDG.E R12, desc[UR6][R12.64] ;  /* 0x000000060c0c9981 */ /* 0x000ea2000c1e1900 */
[----:B----4-:R-:W-:-:S04]  /*0a10*/  @P0 FFMA R4, R4, R14, R25 ;  /* 0x0000000e04040223 */ /* 0x010fc80000000019 */
[----:B-----5:R-:W-:-:S04]  /*0a20*/  @P0 FFMA R25, R17, R8, R4 ;  /* 0x0000000811190223 */ /* 0x020fc80000000004 */
[----:B--2---:R-:W-:-:S07]  /*0a30*/  @!P1 FFMA R25, R10, R12, R25 ;  /* 0x0000000c0a199223 */ /* 0x004fce0000000019 */
.L_x_0:
[----:B------:R-:W0:Y:S01]  /*0a40*/  LDC.64 R6, c[0x0][0x3a0] ;  /* 0x0000e800ff067b82 */ /* 0x000e220000000a00 */
[----:B------:R-:W-:-:S04]  /*0a50*/  IMAD R3, R3, R5, R0 ;  /* 0x0000000503037224 */ /* 0x000fc800078e0200 */
[----:B0-----:R-:W-:-:S05]  /*0a60*/  IMAD.WIDE.U32 R2, R3, 0x4, R6 ;  /* 0x0000000403027825 */ /* 0x001fca00078e0006 */
[----:B------:R-:W-:Y:S01]  /*0a70*/  STG.E desc[UR6][R2.64], R25 ;  /* 0x0000001902007986 */ /* 0x000fe2000c101906 */
[----:B------:R-:W-:Y:S05]  /*0a80*/  EXIT ;  /* 0x000000000000794d */ /* 0x000fea0003800000 */
.L_x_4:
[----:B------:R-:W-:-:S00]  /*0a90*/  BRA `(.L_x_4) ;  /* 0xfffffffc00fc7947 */ /* 0x000fc0000383ffff */
[----:B------:R-:W-:-:S00]  /*0aa0*/  NOP ;  /* 0x0000000000007918 */ /* 0x000fc00000000000 */
        /* <DEDUP_REMOVED lines=13> */
.L_x_5:


//--------------------- .nv.shared.reserved.0     --------------------------
	.section	.nv.shared.reserved.0,"aw",@nobits
	.weak		__nv_reservedSMEM_offset_0_alias
	.size		__nv_reservedSMEM_offset_0_alias, 0, 64
	.other		__nv_reservedSMEM_offset_0_alias,@"STO_CUDA_RESERVED_SHARED STV_DEFAULT"
__nv_reservedSMEM_offset_0_alias:
	.zero		0
	.zero		64


//--------------------- .nv.constant0._Z7mysgemmiiiPKfS0_Pf --------------------------
	.section	.nv.constant0._Z7mysgemmiiiPKfS0_Pf,"a",@progbits
	.sectionflags	@""
	.align	4
.nv.constant0._Z7mysgemmiiiPKfS0_Pf:
	.zero		936


//--------------------- SYMBOLS --------------------------

	.type		.nv.reservedSmem.offset0,@object
	.size		.nv.reservedSmem.offset0,0x4
